//
// Generated by NVIDIA NVVM Compiler
//
// Compiler Build ID: CL-36424714
// Cuda compilation tools, release 13.0, V13.0.88
// Based on NVVM 20.0.0
//

.version 9.0
.target sm_100
.address_size 64

	// .globl	_Z17bitonic_sort_stepPfii

.visible .entry _Z17bitonic_sort_stepPfii(
	.param .u64 .ptr .align 1 _Z17bitonic_sort_stepPfii_param_0,
	.param .u32 _Z17bitonic_sort_stepPfii_param_1,
	.param .u32 _Z17bitonic_sort_stepPfii_param_2
)
{
	.reg .pred 	%p<5>;
	.reg .b32 	%r<9>;
	.reg .b32 	%f<5>;
	.reg .b64 	%rd<11>;

	ld.param.u64 	%rd6, [_Z17bitonic_sort_stepPfii_param_0];
	ld.param.u32 	%r4, [_Z17bitonic_sort_stepPfii_param_1];
	ld.param.u32 	%r3, [_Z17bitonic_sort_stepPfii_param_2];
	cvta.to.global.u64 	%rd1, %rd6;
	mov.u32 	%r5, %tid.x;
	mov.u32 	%r6, %ntid.x;
	mov.u32 	%r7, %ctaid.x;
	mad.lo.s32 	%r1, %r6, %r7, %r5;
	xor.b32  	%r2, %r4, %r1;
	setp.le.u32 	%p1, %r2, %r1;
	@%p1 bra 	$L__BB0_6;
	and.b32  	%r8, %r3, %r1;
	setp.ne.s32 	%p2, %r8, 0;
	@%p2 bra 	$L__BB0_4;
	mul.wide.u32 	%rd9, %r1, 4;
	add.s64 	%rd2, %rd1, %rd9;
	ld.global.f32 	%f1, [%rd2];
	mul.wide.u32 	%rd10, %r2, 4;
	add.s64 	%rd3, %rd1, %rd10;
	ld.global.f32 	%f2, [%rd3];
	setp.leu.f32 	%p4, %f1, %f2;
	@%p4 bra 	$L__BB0_6;
	st.global.f32 	[%rd2], %f2;
	st.global.f32 	[%rd3], %f1;
	bra.uni 	$L__BB0_6;
$L__BB0_4:
	mul.wide.u32 	%rd7, %r1, 4;
	add.s64 	%rd4, %rd1, %rd7;
	ld.global.f32 	%f3, [%rd4];
	mul.wide.u32 	%rd8, %r2, 4;
	add.s64 	%rd5, %rd1, %rd8;
	ld.global.f32 	%f4, [%rd5];
	setp.geu.f32 	%p3, %f3, %f4;
	@%p3 bra 	$L__BB0_6;
	st.global.f32 	[%rd4], %f4;
	st.global.f32 	[%rd5], %f3;
$L__BB0_6:
	ret;

}
	// .globl	_Z31bitonic_sort_step_with_followerPfPiii
.visible .entry _Z31bitonic_sort_step_with_followerPfPiii(
	.param .u64 .ptr .align 1 _Z31bitonic_sort_step_with_followerPfPiii_param_0,
	.param .u64 .ptr .align 1 _Z31bitonic_sort_step_with_followerPfPiii_param_1,
	.param .u32 _Z31bitonic_sort_step_with_followerPfPiii_param_2,
	.param .u32 _Z31bitonic_sort_step_with_followerPfPiii_param_3
)
{
	.reg .pred 	%p<5>;
	.reg .b32 	%r<13>;
	.reg .b32 	%f<5>;
	.reg .b64 	%rd<21>;

	ld.param.u64 	%rd7, [_Z31bitonic_sort_step_with_followerPfPiii_param_0];
	ld.param.u64 	%rd8, [_Z31bitonic_sort_step_with_followerPfPiii_param_1];
	ld.param.u32 	%r4, [_Z31bitonic_sort_step_with_followerPfPiii_param_2];
	ld.param.u32 	%r3, [_Z31bitonic_sort_step_with_followerPfPiii_param_3];
	cvta.to.global.u64 	%rd1, %rd8;
	cvta.to.global.u64 	%rd2, %rd7;
	mov.u32 	%r5, %tid.x;
	mov.u32 	%r6, %ntid.x;
	mov.u32 	%r7, %ctaid.x;
	mad.lo.s32 	%r1, %r6, %r7, %r5;
	xor.b32  	%r2, %r4, %r1;
	setp.le.u32 	%p1, %r2, %r1;
	@%p1 bra 	$L__BB1_6;
	and.b32  	%r8, %r3, %r1;
	setp.ne.s32 	%p2, %r8, 0;
	@%p2 bra 	$L__BB1_4;
	mul.wide.u32 	%rd15, %r1, 4;
	add.s64 	%rd3, %rd2, %rd15;
	ld.global.f32 	%f1, [%rd3];
	mul.wide.u32 	%rd16, %r2, 4;
	add.s64 	%rd4, %rd2, %rd16;
	ld.global.f32 	%f2, [%rd4];
	setp.leu.f32 	%p4, %f1, %f2;
	@%p4 bra 	$L__BB1_6;
	add.s64 	%rd18, %rd1, %rd15;
	ld.global.u32 	%r11, [%rd18];
	st.global.f32 	[%rd3], %f2;
	st.global.f32 	[%rd4], %f1;
	add.s64 	%rd20, %rd1, %rd16;
	ld.global.u32 	%r12, [%rd20];
	st.global.u32 	[%rd18], %r12;
	st.global.u32 	[%rd20], %r11;
	bra.uni 	$L__BB1_6;
$L__BB1_4:
	mul.wide.u32 	%rd9, %r1, 4;
	add.s64 	%rd5, %rd2, %rd9;
	ld.global.f32 	%f3, [%rd5];
	mul.wide.u32 	%rd10, %r2, 4;
	add.s64 	%rd6, %rd2, %rd10;
	ld.global.f32 	%f4, [%rd6];
	setp.geu.f32 	%p3, %f3, %f4;
	@%p3 bra 	$L__BB1_6;
	add.s64 	%rd12, %rd1, %rd9;
	ld.global.u32 	%r9, [%rd12];
	st.global.f32 	[%rd5], %f4;
	st.global.f32 	[%rd6], %f3;
	add.s64 	%rd14, %rd1, %rd10;
	ld.global.u32 	%r10, [%rd14];
	st.global.u32 	[%rd12], %r10;
	st.global.u32 	[%rd14], %r9;
$L__BB1_6:
	ret;

}
	// .globl	_Z11max_paddingPfPii
.visible .entry _Z11max_paddingPfPii(
	.param .u64 .ptr .align 1 _Z11max_paddingPfPii_param_0,
	.param .u64 .ptr .align 1 _Z11max_paddingPfPii_param_1,
	.param .u32 _Z11max_paddingPfPii_param_2
)
{
	.reg .pred 	%p<2>;
	.reg .b32 	%r<8>;
	.reg .b64 	%rd<8>;

	ld.param.u64 	%rd1, [_Z11max_paddingPfPii_param_0];
	ld.param.u64 	%rd2, [_Z11max_paddingPfPii_param_1];
	ld.param.u32 	%r2, [_Z11max_paddingPfPii_param_2];
	mov.u32 	%r3, %tid.x;
	mov.u32 	%r4, %ntid.x;
	mov.u32 	%r5, %ctaid.x;
	mad.lo.s32 	%r1, %r4, %r5, %r3;
	setp.lt.u32 	%p1, %r1, %r2;
	@%p1 bra 	$L__BB2_2;
	cvta.to.global.u64 	%rd3, %rd1;
	cvta.to.global.u64 	%rd4, %rd2;
	mul.wide.u32 	%rd5, %r1, 4;
	add.s64 	%rd6, %rd3, %rd5;
	mov.b32 	%r6, 2139095039;
	st.global.u32 	[%rd6], %r6;
	add.s64 	%rd7, %rd4, %rd5;
	mov.b32 	%r7, 2147483647;
	st.global.u32 	[%rd7], %r7;
$L__BB2_2:
	ret;

}


// ===== COMPILED SASS (sm_100) =====

	.target	sm_100

	.elftype	@"ET_EXEC"


//--------------------- .note.nv.tkinfo           --------------------------
	.section	.note.nv.tkinfo,"",@"SHT_NOTE"
	.sectionflags	@"SHF_NOTE_NV_TKINFO"
	.tkinfo
        /*0018*/ 	.word	0x00000002
        /*0030*/ 	.string	""
        /*0030*/ 	.string	"ptxas"
        /*0030*/ 	.string	"Cuda compilation tools, release 13.0, V13.0.88"
        /*0030*/ 	.string	"Build cuda_13.0.r13.0/compiler.36424714_0"
        /*0030*/ 	.string	"-arch sm_100 -m 64 "



//--------------------- .note.nv.cuinfo           --------------------------
	.section	.note.nv.cuinfo,"",@"SHT_NOTE"
	.sectionflags	@"SHF_NOTE_NV_CUINFO"
        /*0018*/ 	.short	0x0002
        /*001a*/ 	.short	0x0064
        /*001c*/ 	.short	0x0082
	.zero		2


//--------------------- .nv.info                  --------------------------
	.section	.nv.info,"",@"SHT_CUDA_INFO"
	.align	4


	//----- nvinfo : EIATTR_REGCOUNT
	.align		4
        /*0000*/ 	.byte	0x04, 0x2f
        /*0002*/ 	.short	(.L_1 - .L_0)
	.align		4
.L_0:
        /*0004*/ 	.word	index@(_Z17bitonic_sort_stepPfii)
        /*0008*/ 	.word	0x0000000c


	//----- nvinfo : EIATTR_FRAME_SIZE
	.align		4
.L_1:
        /*000c*/ 	.byte	0x04, 0x11
        /*000e*/ 	.short	(.L_3 - .L_2)
	.align		4
.L_2:
        /*0010*/ 	.word	index@(_Z17bitonic_sort_stepPfii)
        /*0014*/ 	.word	0x00000000


	//----- nvinfo : EIATTR_REGCOUNT
	.align		4
.L_3:
        /*0018*/ 	.byte	0x04, 0x2f
        /*001a*/ 	.short	(.L_5 - .L_4)
	.align		4
.L_4:
        /*001c*/ 	.word	index@(_Z31bitonic_sort_step_with_followerPfPiii)
        /*0020*/ 	.word	0x00000012


	//----- nvinfo : EIATTR_FRAME_SIZE
	.align		4
.L_5:
        /*0024*/ 	.byte	0x04, 0x11
        /*0026*/ 	.short	(.L_7 - .L_6)
	.align		4
.L_6:
        /*0028*/ 	.word	index@(_Z31bitonic_sort_step_with_followerPfPiii)
        /*002c*/ 	.word	0x00000000


	//----- nvinfo : EIATTR_REGCOUNT
	.align		4
.L_7:
        /*0030*/ 	.byte	0x04, 0x2f
        /*0032*/ 	.short	(.L_9 - .L_8)
	.align		4
.L_8:
        /*0034*/ 	.word	index@(_Z11max_paddingPfPii)
        /*0038*/ 	.word	0x0000000c


	//----- nvinfo : EIATTR_FRAME_SIZE
	.align		4
.L_9:
        /*003c*/ 	.byte	0x04, 0x11
        /*003e*/ 	.short	(.L_11 - .L_10)
	.align		4
.L_10:
        /*0040*/ 	.word	index@(_Z11max_paddingPfPii)
        /*0044*/ 	.word	0x00000000


	//----- nvinfo : EIATTR_MIN_STACK_SIZE
	.align		4
.L_11:
        /*0048*/ 	.byte	0x04, 0x12
        /*004a*/ 	.short	(.L_13 - .L_12)
	.align		4
.L_12:
        /*004c*/ 	.word	index@(_Z11max_paddingPfPii)
        /*0050*/ 	.word	0x00000000


	//----- nvinfo : EIATTR_MIN_STACK_SIZE
	.align		4
.L_13:
        /*0054*/ 	.byte	0x04, 0x12
        /*0056*/ 	.short	(.L_15 - .L_14)
	.align		4
.L_14:
        /*0058*/ 	.word	index@(_Z31bitonic_sort_step_with_followerPfPiii)
        /*005c*/ 	.word	0x00000000


	//----- nvinfo : EIATTR_MIN_STACK_SIZE
	.align		4
.L_15:
        /*0060*/ 	.byte	0x04, 0x12
        /*0062*/ 	.short	(.L_17 - .L_16)
	.align		4
.L_16:
        /*0064*/ 	.word	index@(_Z17bitonic_sort_stepPfii)
        /*0068*/ 	.word	0x00000000
.L_17:


//--------------------- .nv.compat                --------------------------
	.section	.nv.compat,"",@"SHT_CUDA_COMPAT_INFO"
	.align	4
        /*0000*/ 	.byte	0x02, 0x09, 0x00, 0x00, 0x02, 0x02, 0x01, 0x00, 0x02, 0x05, 0x05, 0x00, 0x03, 0x07, 0x01, 0x01
        /*0010*/ 	.byte	0x02, 0x03, 0x00, 0x00, 0x02, 0x06, 0x01, 0x00, 0x04, 0x0b, 0x08, 0x00, 0x09, 0x00, 0x00, 0x00
        /*0020*/ 	.byte	0x00, 0x00, 0x00, 0x00


//--------------------- .nv.info._Z11max_paddingPfPii --------------------------
	.section	.nv.info._Z11max_paddingPfPii,"",@"SHT_CUDA_INFO"
	.sectionflags	@""
	.align	4


	//----- nvinfo : EIATTR_CUDA_API_VERSION
	.align		4
        /*0000*/ 	.byte	0x04, 0x37
        /*0002*/ 	.short	(.L_19 - .L_18)
.L_18:
        /*0004*/ 	.word	0x00000082


	//----- nvinfo : EIATTR_KPARAM_INFO
	.align		4
.L_19:
        /*0008*/ 	.byte	0x04, 0x17
        /*000a*/ 	.short	(.L_21 - .L_20)
.L_20:
        /*000c*/ 	.word	0x00000000
        /*0010*/ 	.short	0x0002
        /*0012*/ 	.short	0x0010
        /*0014*/ 	.byte	0x00, 0xf0, 0x11, 0x00


	//----- nvinfo : EIATTR_KPARAM_INFO
	.align		4
.L_21:
        /*0018*/ 	.byte	0x04, 0x17
        /*001a*/ 	.short	(.L_23 - .L_22)
.L_22:
        /*001c*/ 	.word	0x00000000
        /*0020*/ 	.short	0x0001
        /*0022*/ 	.short	0x0008
        /*0024*/ 	.byte	0x00, 0xf5, 0x21, 0x00


	//----- nvinfo : EIATTR_KPARAM_INFO
	.align		4
.L_23:
        /*0028*/ 	.byte	0x04, 0x17
        /*002a*/ 	.short	(.L_25 - .L_24)
.L_24:
        /*002c*/ 	.word	0x00000000
        /*0030*/ 	.short	0x0000
        /*0032*/ 	.short	0x0000
        /*0034*/ 	.byte	0x00, 0xf5, 0x21, 0x00


	//----- nvinfo : EIATTR_SPARSE_MMA_MASK
	.align		4
.L_25:
        /*0038*/ 	.byte	0x03, 0x50
        /*003a*/ 	.short	0x0000


	//----- nvinfo : EIATTR_MAXREG_COUNT
	.align		4
        /*003c*/ 	.byte	0x03, 0x1b
        /*003e*/ 	.short	0x00ff


	//----- nvinfo : EIATTR_MERCURY_ISA_VERSION
	.align		4
        /*0040*/ 	.byte	0x03, 0x5f
        /*0042*/ 	.short	0x0101


	//----- nvinfo : EIATTR_VRC_CTA_INIT_COUNT
	.align		4
        /*0044*/ 	.byte	0x02, 0x4a
	.zero		1
	.zero		1


	//----- nvinfo : EIATTR_EXIT_INSTR_OFFSETS
	.align		4
        /*0048*/ 	.byte	0x04, 0x1c
        /*004a*/ 	.short	(.L_27 - .L_26)


	//   ....[0]....
.L_26:
        /*004c*/ 	.word	0x00000070


	//   ....[1]....
        /*0050*/ 	.word	0x00000110


	//----- nvinfo : EIATTR_CBANK_PARAM_SIZE
	.align		4
.L_27:
        /*0054*/ 	.byte	0x03, 0x19
        /*0056*/ 	.short	0x0014


	//----- nvinfo : EIATTR_PARAM_CBANK
	.align		4
        /*0058*/ 	.byte	0x04, 0x0a
        /*005a*/ 	.short	(.L_29 - .L_28)
	.align		4
.L_28:
        /*005c*/ 	.word	index@(.nv.constant0._Z11max_paddingPfPii)
        /*0060*/ 	.short	0x0380
        /*0062*/ 	.short	0x0014


	//----- nvinfo : EIATTR_SW_WAR
	.align		4
.L_29:
        /*0064*/ 	.byte	0x04, 0x36
        /*0066*/ 	.short	(.L_31 - .L_30)
.L_30:
        /*0068*/ 	.word	0x00000008
.L_31:


//--------------------- .nv.info._Z31bitonic_sort_step_with_followerPfPiii --------------------------
	.section	.nv.info._Z31bitonic_sort_step_with_followerPfPiii,"",@"SHT_CUDA_INFO"
	.sectionflags	@""
	.align	4


	//----- nvinfo : EIATTR_CUDA_API_VERSION
	.align		4
        /*0000*/ 	.byte	0x04, 0x37
        /*0002*/ 	.short	(.L_33 - .L_32)
.L_32:
        /*0004*/ 	.word	0x00000082


	//----- nvinfo : EIATTR_KPARAM_INFO
	.align		4
.L_33:
        /*0008*/ 	.byte	0x04, 0x17
        /*000a*/ 	.short	(.L_35 - .L_34)
.L_34:
        /*000c*/ 	.word	0x00000000
        /*0010*/ 	.short	0x0003
        /*0012*/ 	.short	0x0014
        /*0014*/ 	.byte	0x00, 0xf0, 0x11, 0x00


	//----- nvinfo : EIATTR_KPARAM_INFO
	.align		4
.L_35:
        /*0018*/ 	.byte	0x04, 0x17
        /*001a*/ 	.short	(.L_37 - .L_36)
.L_36:
        /*001c*/ 	.word	0x00000000
        /*0020*/ 	.short	0x0002
        /*0022*/ 	.short	0x0010
        /*0024*/ 	.byte	0x00, 0xf0, 0x11, 0x00


	//----- nvinfo : EIATTR_KPARAM_INFO
	.align		4
.L_37:
        /*0028*/ 	.byte	0x04, 0x17
        /*002a*/ 	.short	(.L_39 - .L_38)
.L_38:
        /*002c*/ 	.word	0x00000000
        /*0030*/ 	.short	0x0001
        /*0032*/ 	.short	0x0008
        /*0034*/ 	.byte	0x00, 0xf5, 0x21, 0x00


	//----- nvinfo : EIATTR_KPARAM_INFO
	.align		4
.L_39:
        /*0038*/ 	.byte	0x04, 0x17
        /*003a*/ 	.short	(.L_41 - .L_40)
.L_40:
        /*003c*/ 	.word	0x00000000
        /*0040*/ 	.short	0x0000
        /*0042*/ 	.short	0x0000
        /*0044*/ 	.byte	0x00, 0xf5, 0x21, 0x00


	//----- nvinfo : EIATTR_SPARSE_MMA_MASK
	.align		4
.L_41:
        /*0048*/ 	.byte	0x03, 0x50
        /*004a*/ 	.short	0x0000


	//----- nvinfo : EIATTR_MAXREG_COUNT
	.align		4
        /*004c*/ 	.byte	0x03, 0x1b
        /*004e*/ 	.short	0x00ff


	//----- nvinfo : EIATTR_MERCURY_ISA_VERSION
	.align		4
        /*0050*/ 	.byte	0x03, 0x5f
        /*0052*/ 	.short	0x0101


	//----- nvinfo : EIATTR_VRC_CTA_INIT_COUNT
	.align		4
        /*0054*/ 	.byte	0x02, 0x4a
	.zero		1
	.zero		1


	//----- nvinfo : EIATTR_EXIT_INSTR_OFFSETS
	.align		4
        /*0058*/ 	.byte	0x04, 0x1c
        /*005a*/ 	.short	(.L_43 - .L_42)


	//   ....[0]....
.L_42:
        /*005c*/ 	.word	0x00000080


	//   ....[1]....
        /*0060*/ 	.word	0x00000130


	//   ....[2]....
        /*0064*/ 	.word	0x000001d0


	//   ....[3]....
        /*0068*/ 	.word	0x00000240


	//   ....[4]....
        /*006c*/ 	.word	0x000002e0


	//----- nvinfo : EIATTR_CRS_STACK_SIZE
	.align		4
.L_43:
        /*0070*/ 	.byte	0x04, 0x1e
        /*0072*/ 	.short	(.L_45 - .L_44)
.L_44:
        /*0074*/ 	.word	0x00000000


	//----- nvinfo : EIATTR_CBANK_PARAM_SIZE
	.align		4
.L_45:
        /*0078*/ 	.byte	0x03, 0x19
        /*007a*/ 	.short	0x0018


	//----- nvinfo : EIATTR_PARAM_CBANK
	.align		4
        /*007c*/ 	.byte	0x04, 0x0a
        /*007e*/ 	.short	(.L_47 - .L_46)
	.align		4
.L_46:
        /*0080*/ 	.word	index@(.nv.constant0._Z31bitonic_sort_step_with_followerPfPiii)
        /*0084*/ 	.short	0x0380
        /*0086*/ 	.short	0x0018


	//----- nvinfo : EIATTR_SW_WAR
	.align		4
.L_47:
        /*0088*/ 	.byte	0x04, 0x36
        /*008a*/ 	.short	(.L_49 - .L_48)
.L_48:
        /*008c*/ 	.word	0x00000008
.L_49:


//--------------------- .nv.info._Z17bitonic_sort_stepPfii --------------------------
	.section	.nv.info._Z17bitonic_sort_stepPfii,"",@"SHT_CUDA_INFO"
	.sectionflags	@""
	.align	4


	//----- nvinfo : EIATTR_CUDA_API_VERSION
	.align		4
        /*0000*/ 	.byte	0x04, 0x37
        /*0002*/ 	.short	(.L_51 - .L_50)
.L_50:
        /*0004*/ 	.word	0x00000082


	//----- nvinfo : EIATTR_KPARAM_INFO
	.align		4
.L_51:
        /*0008*/ 	.byte	0x04, 0x17
        /*000a*/ 	.short	(.L_53 - .L_52)
.L_52:
        /*000c*/ 	.word	0x00000000
        /*0010*/ 	.short	0x0002
        /*0012*/ 	.short	0x000c
        /*0014*/ 	.byte	0x00, 0xf0, 0x11, 0x00


	//----- nvinfo : EIATTR_KPARAM_INFO
	.align		4
.L_53:
        /*0018*/ 	.byte	0x04, 0x17
        /*001a*/ 	.short	(.L_55 - .L_54)
.L_54:
        /*001c*/ 	.word	0x00000000
        /*0020*/ 	.short	0x0001
        /*0022*/ 	.short	0x0008
        /*0024*/ 	.byte	0x00, 0xf0, 0x11, 0x00


	//----- nvinfo : EIATTR_KPARAM_INFO
	.align		4
.L_55:
        /*0028*/ 	.byte	0x04, 0x17
        /*002a*/ 	.short	(.L_57 - .L_56)
.L_56:
        /*002c*/ 	.word	0x00000000
        /*0030*/ 	.short	0x0000
        /*0032*/ 	.short	0x0000
        /*0034*/ 	.byte	0x00, 0xf5, 0x21, 0x00


	//----- nvinfo : EIATTR_SPARSE_MMA_MASK
	.align		4
.L_57:
        /*0038*/ 	.byte	0x03, 0x50
        /*003a*/ 	.short	0x0000


	//----- nvinfo : EIATTR_MAXREG_COUNT
	.align		4
        /*003c*/ 	.byte	0x03, 0x1b
        /*003e*/ 	.short	0x00ff


	//----- nvinfo : EIATTR_MERCURY_ISA_VERSION
	.align		4
        /*0040*/ 	.byte	0x03, 0x5f
        /*0042*/ 	.short	0x0101


	//----- nvinfo : EIATTR_VRC_CTA_INIT_COUNT
	.align		4
        /*0044*/ 	.byte	0x02, 0x4a
	.zero		1
	.zero		1


	//----- nvinfo : EIATTR_EXIT_INSTR_OFFSETS
	.align		4
        /*0048*/ 	.byte	0x04, 0x1c
        /*004a*/ 	.short	(.L_59 - .L_58)


	//   ....[0]....
.L_58:
        /*004c*/ 	.word	0x00000080


	//   ....[1]....
        /*0050*/ 	.word	0x00000130


	//   ....[2]....
        /*0054*/ 	.word	0x00000160


	//   ....[3]....
        /*0058*/ 	.word	0x000001d0


	//   ....[4]....
        /*005c*/ 	.word	0x00000200


	//----- nvinfo : EIATTR_CRS_STACK_SIZE
	.align		4
.L_59:
        /*0060*/ 	.byte	0x04, 0x1e
        /*0062*/ 	.short	(.L_61 - .L_60)
.L_60:
        /*0064*/ 	.word	0x00000000


	//----- nvinfo : EIATTR_CBANK_PARAM_SIZE
	.align		4
.L_61:
        /*0068*/ 	.byte	0x03, 0x19
        /*006a*/ 	.short	0x0010


	//----- nvinfo : EIATTR_PARAM_CBANK
	.align		4
        /*006c*/ 	.byte	0x04, 0x0a
        /*006e*/ 	.short	(.L_63 - .L_62)
	.align		4
.L_62:
        /*0070*/ 	.word	index@(.nv.constant0._Z17bitonic_sort_stepPfii)
        /*0074*/ 	.short	0x0380
        /*0076*/ 	.short	0x0010


	//----- nvinfo : EIATTR_SW_WAR
	.align		4
.L_63:
        /*0078*/ 	.byte	0x04, 0x36
        /*007a*/ 	.short	(.L_65 - .L_64)
.L_64:
        /*007c*/ 	.word	0x00000008
.L_65:


//--------------------- .nv.callgraph             --------------------------
	.section	.nv.callgraph,"",@"SHT_CUDA_CALLGRAPH"
	.align	4
	.sectionentsize	8
	.align		4
        /*0000*/ 	.word	0x00000000
	.align		4
        /*0004*/ 	.word	0xffffffff
	.align		4
        /*0008*/ 	.word	0x00000000
	.align		4
        /*000c*/ 	.word	0xfffffffe
	.align		4
        /*0010*/ 	.word	0x00000000
	.align		4
        /*0014*/ 	.word	0xfffffffd
	.align		4
        /*0018*/ 	.word	0x00000000
	.align		4
        /*001c*/ 	.word	0xfffffffc


//--------------------- .text._Z11max_paddingPfPii --------------------------
	.section	.text._Z11max_paddingPfPii,"ax",@progbits
	.align	128
        .global         _Z11max_paddingPfPii
        .type           _Z11max_paddingPfPii,@function
        .size           _Z11max_paddingPfPii,(.L_x_5 - _Z11max_paddingPfPii)
        .other          _Z11max_paddingPfPii,@"STO_CUDA_ENTRY STV_DEFAULT"
_Z11max_paddingPfPii:
.text._Z11max_paddingPfPii:
[----:B------:R-:W-:Y:S01]  /*0000*/  LDC R1, c[0x0][0x37c] ;  /* 0x0000df00ff017b82 */ /* 0x000fe20000000800 */
[----:B------:R-:W0:Y:S01]  /*0010*/  S2R R7, SR_TID.X ;  /* 0x0000000000077919 */ /* 0x000e220000002100 */
[----:B------:R-:W0:Y:S01]  /*0020*/  LDCU UR4, c[0x0][0x360] ;  /* 0x00006c00ff0477ac */ /* 0x000e220008000800 */
[----:B------:R-:W0:Y:S01]  /*0030*/  S2R R0, SR_CTAID.X ;  /* 0x0000000000007919 */ /* 0x000e220000002500 */
[----:B------:R-:W1:Y:S01]  /*0040*/  LDCU UR5, c[0x0][0x390] ;  /* 0x00007200ff0577ac */ /* 0x000e620008000800 */
[----:B0-----:R-:W-:-:S05]  /*0050*/  IMAD R7, R0, UR4, R7 ;  /* 0x0000000400077c24 */ /* 0x001fca000f8e0207 */
[----:B-1----:R-:W-:-:S13]  /*0060*/  ISETP.GE.U32.AND P0, PT, R7, UR5, PT ;  /* 0x0000000507007c0c */ /* 0x002fda000bf06070 */
[----:B------:R-:W-:Y:S05]  /*0070*/  @!P0 EXIT ;  /* 0x000000000000894d */ /* 0x000fea0003800000 */
[----:B------:R-:W0:Y:S01]  /*0080*/  LDC.64 R2, c[0x0][0x380] ;  /* 0x0000e000ff027b82 */ /* 0x000e220000000a00 */
[----:B------:R-:W1:Y:S01]  /*0090*/  LDCU.64 UR4, c[0x0][0x358] ;  /* 0x00006b00ff0477ac */ /* 0x000e620008000a00 */
[----:B------:R-:W-:-:S06]  /*00a0*/  MOV R9, 0x7fffffff ;  /* 0x7fffffff00097802 */ /* 0x000fcc0000000f00 */
[----:B------:R-:W2:Y:S01]  /*00b0*/  LDC.64 R4, c[0x0][0x388] ;  /* 0x0000e200ff047b82 */ /* 0x000ea20000000a00 */
[----:B0-----:R-:W-:-:S04]  /*00c0*/  IMAD.WIDE.U32 R2, R7, 0x4, R2 ;  /* 0x0000000407027825 */ /* 0x001fc800078e0002 */
[----:B--2---:R-:W-:Y:S01]  /*00d0*/  IMAD.WIDE.U32 R4, R7, 0x4, R4 ;  /* 0x0000000407047825 */ /* 0x004fe200078e0004 */
[----:B------:R-:W-:-:S05]  /*00e0*/  MOV R7, 0x7f7fffff ;  /* 0x7f7fffff00077802 */ /* 0x000fca0000000f00 */
[----:B-1----:R-:W-:Y:S04]  /*00f0*/  STG.E desc[UR4][R2.64], R7 ;  /* 0x0000000702007986 */ /* 0x002fe8000c101904 */
[----:B------:R-:W-:Y:S01]  /*0100*/  STG.E desc[UR4][R4.64], R9 ;  /* 0x0000000904007986 */ /* 0x000fe2000c101904 */
[----:B------:R-:W-:Y:S05]  /*0110*/  EXIT ;  /* 0x000000000000794d */ /* 0x000fea0003800000 */
.L_x_0:
[----:B------:R-:W-:-:S00]  /*0120*/  BRA `(.L_x_0) ;  /* 0xfffffffc00fc7947 */ /* 0x000fc0000383ffff */
[----:B------:R-:W-:-:S00]  /*0130*/  NOP ;  /* 0x0000000000007918 */ /* 0x000fc00000000000 */
        /* <DEDUP_REMOVED lines=12> */
.L_x_5:


//--------------------- .text._Z31bitonic_sort_step_with_followerPfPiii --------------------------
	.section	.text._Z31bitonic_sort_step_with_followerPfPiii,"ax",@progbits
	.align	128
        .global         _Z31bitonic_sort_step_with_followerPfPiii
        .type           _Z31bitonic_sort_step_with_followerPfPiii,@function
        .size           _Z31bitonic_sort_step_with_followerPfPiii,(.L_x_6 - _Z31bitonic_sort_step_with_followerPfPiii)
        .other          _Z31bitonic_sort_step_with_followerPfPiii,@"STO_CUDA_ENTRY STV_DEFAULT"
_Z31bitonic_sort_step_with_followerPfPiii:
.text._Z31bitonic_sort_step_with_followerPfPiii:
[----:B------:R-:W-:Y:S01]  /*0000*/  LDC R1, c[0x0][0x37c] ;  /* 0x0000df00ff017b82 */ /* 0x000fe20000000800 */
[----:B------:R-:W0:Y:S01]  /*0010*/  S2R R11, SR_TID.X ;  /* 0x00000000000b7919 */ /* 0x000e220000002100 */
[----:B------:R-:W0:Y:S01]  /*0020*/  LDCU UR4, c[0x0][0x360] ;  /* 0x00006c00ff0477ac */ /* 0x000e220008000800 */
[----:B------:R-:W0:Y:S01]  /*0030*/  S2R R0, SR_CTAID.X ;  /* 0x0000000000007919 */ /* 0x000e220000002500 */
[----:B------:R-:W1:Y:S01]  /*0040*/  LDCU UR5, c[0x0][0x390] ;  /* 0x00007200ff0577ac */ /* 0x000e620008000800 */
[----:B0-----:R-:W-:-:S05]  /*0050*/  IMAD R11, R0, UR4, R11 ;  /* 0x00000004000b7c24 */ /* 0x001fca000f8e020b */
[----:B-1----:R-:W-:-:S04]  /*0060*/  LOP3.LUT R13, R11, UR5, RZ, 0x3c, !PT ;  /* 0x000000050b0d7c12 */ /* 0x002fc8000f8e3cff */
[----:B------:R-:W-:-:S13]  /*0070*/  ISETP.GT.U32.AND P0, PT, R13, R11, PT ;  /* 0x0000000b0d00720c */ /* 0x000fda0003f04070 */
[----:B------:R-:W-:Y:S05]  /*0080*/  @!P0 EXIT ;  /* 0x000000000000894d */ /* 0x000fea0003800000 */
[----:B------:R-:W0:Y:S02]  /*0090*/  LDCU UR4, c[0x0][0x394] ;  /* 0x00007280ff0477ac */ /* 0x000e240008000800 */
[----:B0-----:R-:W-:Y:S01]  /*00a0*/  LOP3.LUT P0, RZ, R11, UR4, RZ, 0xc0, !PT ;  /* 0x000000040bff7c12 */ /* 0x001fe2000f80c0ff */
[----:B------:R-:W0:-:S12]  /*00b0*/  LDCU.64 UR4, c[0x0][0x358] ;  /* 0x00006b00ff0477ac */ /* 0x000e180008000a00 */
[----:B------:R-:W-:Y:S05]  /*00c0*/  @P0 BRA `(.L_x_1) ;  /* 0x0000000000440947 */ /* 0x000fea0003800000 */
[----:B------:R-:W1:Y:S02]  /*00d0*/  LDC.64 R4, c[0x0][0x380] ;  /* 0x0000e000ff047b82 */ /* 0x000e640000000a00 */
[----:B-1----:R-:W-:-:S04]  /*00e0*/  IMAD.WIDE.U32 R2, R11, 0x4, R4 ;  /* 0x000000040b027825 */ /* 0x002fc800078e0004 */
[----:B------:R-:W-:Y:S01]  /*00f0*/  IMAD.WIDE.U32 R4, R13, 0x4, R4 ;  /* 0x000000040d047825 */ /* 0x000fe200078e0004 */
[----:B0-----:R-:W2:Y:S04]  /*0100*/  LDG.E R15, desc[UR4][R2.64] ;  /* 0x00000004020f7981 */ /* 0x001ea8000c1e1900 */
[----:B------:R-:W2:Y:S02]  /*0110*/  LDG.E R0, desc[UR4][R4.64] ;  /* 0x0000000404007981 */ /* 0x000ea4000c1e1900 */
[----:B--2---:R-:W-:-:S13]  /*0120*/  FSETP.GT.AND P0, PT, R15, R0, PT ;  /* 0x000000000f00720b */ /* 0x004fda0003f04000 */
[----:B------:R-:W-:Y:S05]  /*0130*/  @!P0 EXIT ;  /* 0x000000000000894d */ /* 0x000fea0003800000 */
[----:B------:R-:W0:Y:S02]  /*0140*/  LDC.64 R8, c[0x0][0x388] ;  /* 0x0000e200ff087b82 */ /* 0x000e240000000a00 */
[----:B0-----:R-:W-:-:S04]  /*0150*/  IMAD.WIDE.U32 R6, R11, 0x4, R8 ;  /* 0x000000040b067825 */ /* 0x001fc800078e0008 */
[----:B------:R-:W-:Y:S01]  /*0160*/  IMAD.WIDE.U32 R8, R13, 0x4, R8 ;  /* 0x000000040d087825 */ /* 0x000fe200078e0008 */
[----:B------:R-:W2:Y:S04]  /*0170*/  LDG.E R11, desc[UR4][R6.64] ;  /* 0x00000004060b7981 */ /* 0x000ea8000c1e1900 */
[----:B------:R-:W-:Y:S04]  /*0180*/  STG.E desc[UR4][R2.64], R0 ;  /* 0x0000000002007986 */ /* 0x000fe8000c101904 */
[----:B------:R-:W-:Y:S04]  /*0190*/  STG.E desc[UR4][R4.64], R15 ;  /* 0x0000000f04007986 */ /* 0x000fe8000c101904 */
[----:B------:R-:W3:Y:S04]  /*01a0*/  LDG.E R13, desc[UR4][R8.64] ;  /* 0x00000004080d7981 */ /* 0x000ee8000c1e1900 */
[----:B---3--:R-:W-:Y:S04]  /*01b0*/  STG.E desc[UR4][R6.64], R13 ;  /* 0x0000000d06007986 */ /* 0x008fe8000c101904 */
[----:B--2---:R-:W-:Y:S01]  /*01c0*/  STG.E desc[UR4][R8.64], R11 ;  /* 0x0000000b08007986 */ /* 0x004fe2000c101904 */
[----:B------:R-:W-:Y:S05]  /*01d0*/  EXIT ;  /* 0x000000000000794d */ /* 0x000fea0003800000 */
.L_x_1:
[----:B------:R-:W1:Y:S02]  /*01e0*/  LDC.64 R2, c[0x0][0x380] ;  /* 0x0000e000ff027b82 */ /* 0x000e640000000a00 */
[----:B-1----:R-:W-:-:S04]  /*01f0*/  IMAD.WIDE.U32 R4, R11, 0x4, R2 ;  /* 0x000000040b047825 */ /* 0x002fc800078e0002 */
[----:B------:R-:W-:Y:S01]  /*0200*/  IMAD.WIDE.U32 R2, R13, 0x4, R2 ;  /* 0x000000040d027825 */ /* 0x000fe200078e0002 */
[----:B0-----:R-:W2:Y:S04]  /*0210*/  LDG.E R15, desc[UR4][R4.64] ;  /* 0x00000004040f7981 */ /* 0x001ea8000c1e1900 */
[----:B------:R-:W2:Y:S02]  /*0220*/  LDG.E R0, desc[UR4][R2.64] ;  /* 0x0000000402007981 */ /* 0x000ea4000c1e1900 */
[----:B--2---:R-:W-:-:S13]  /*0230*/  FSETP.GEU.AND P0, PT, R15, R0, PT ;  /* 0x000000000f00720b */ /* 0x004fda0003f0e000 */
[----:B------:R-:W-:Y:S05]  /*0240*/  @P0 EXIT ;  /* 0x000000000000094d */ /* 0x000fea0003800000 */
        /* <DEDUP_REMOVED lines=10> */
.L_x_2:
        /* <DEDUP_REMOVED lines=9> */
.L_x_6:


//--------------------- .text._Z17bitonic_sort_stepPfii --------------------------
	.section	.text._Z17bitonic_sort_stepPfii,"ax",@progbits
	.align	128
        .global         _Z17bitonic_sort_stepPfii
        .type           _Z17bitonic_sort_stepPfii,@function
        .size           _Z17bitonic_sort_stepPfii,(.L_x_7 - _Z17bitonic_sort_stepPfii)
        .other          _Z17bitonic_sort_stepPfii,@"STO_CUDA_ENTRY STV_DEFAULT"
_Z17bitonic_sort_stepPfii:
.text._Z17bitonic_sort_stepPfii:
        /* <DEDUP_REMOVED lines=20> */
[----:B------:R-:W-:Y:S04]  /*0140*/  STG.E desc[UR4][R2.64], R0 ;  /* 0x0000000002007986 */ /* 0x000fe8000c101904 */
[----:B------:R-:W-:Y:S01]  /*0150*/  STG.E desc[UR4][R4.64], R7 ;  /* 0x0000000704007986 */ /* 0x000fe2000c101904 */
[----:B------:R-:W-:Y:S05]  /*0160*/  EXIT ;  /* 0x000000000000794d */ /* 0x000fea0003800000 */
.L_x_3:
[----:B------:R-:W1:Y:S02]  /*0170*/  LDC.64 R2, c[0x0][0x380] ;  /* 0x0000e000ff027b82 */ /* 0x000e640000000a00 */
[----:B-1----:R-:W-:-:S04]  /*0180*/  IMAD.WIDE.U32 R4, R7, 0x4, R2 ;  /* 0x0000000407047825 */ /* 0x002fc800078e0002 */
[----:B------:R-:W-:Y:S01]  /*0190*/  IMAD.WIDE.U32 R2, R9, 0x4, R2 ;  /* 0x0000000409027825 */ /* 0x000fe200078e0002 */
[----:B0-----:R-:W2:Y:S04]  /*01a0*/  LDG.E R7, desc[UR4][R4.64] ;  /* 0x0000000404077981 */ /* 0x001ea8000c1e1900 */
[----:B------:R-:W2:Y:S02]  /*01b0*/  LDG.E R0, desc[UR4][R2.64] ;  /* 0x0000000402007981 */ /* 0x000ea4000c1e1900 */
[----:B--2---:R-:W-:-:S13]  /*01c0*/  FSETP.GEU.AND P0, PT, R7, R0, PT ;  /* 0x000000000700720b */ /* 0x004fda0003f0e000 */
[----:B------:R-:W-:Y:S05]  /*01d0*/  @P0 EXIT ;  /* 0x000000000000094d */ /* 0x000fea0003800000 */
[----:B------:R-:W-:Y:S04]  /*01e0*/  STG.E desc[UR4][R4.64], R0 ;  /* 0x0000000004007986 */ /* 0x000fe8000c101904 */
[----:B------:R-:W-:Y:S01]  /*01f0*/  STG.E desc[UR4][R2.64], R7 ;  /* 0x0000000702007986 */ /* 0x000fe2000c101904 */
[----:B------:R-:W-:Y:S05]  /*0200*/  EXIT ;  /* 0x000000000000794d */ /* 0x000fea0003800000 */
.L_x_4:
        /* <DEDUP_REMOVED lines=15> */
.L_x_7:


//--------------------- .nv.shared.reserved.0     --------------------------
	.section	.nv.shared.reserved.0,"aw",@nobits
	.weak		__nv_reservedSMEM_offset_0_alias
	.size		__nv_reservedSMEM_offset_0_alias, 0, 64
	.other		__nv_reservedSMEM_offset_0_alias,@"STO_CUDA_RESERVED_SHARED STV_DEFAULT"
__nv_reservedSMEM_offset_0_alias:
	.zero		0
	.zero		64


//--------------------- .nv.constant0._Z11max_paddingPfPii --------------------------
	.section	.nv.constant0._Z11max_paddingPfPii,"a",@progbits
	.sectionflags	@""
	.align	4
.nv.constant0._Z11max_paddingPfPii:
	.zero		916


//--------------------- .nv.constant0._Z31bitonic_sort_step_with_followerPfPiii --------------------------
	.section	.nv.constant0._Z31bitonic_sort_step_with_followerPfPiii,"a",@progbits
	.sectionflags	@""
	.align	4
.nv.constant0._Z31bitonic_sort_step_with_followerPfPiii:
	.zero		920


//--------------------- .nv.constant0._Z17bitonic_sort_stepPfii --------------------------
	.section	.nv.constant0._Z17bitonic_sort_stepPfii,"a",@progbits
	.sectionflags	@""
	.align	4
.nv.constant0._Z17bitonic_sort_stepPfii:
	.zero		912


//--------------------- SYMBOLS --------------------------

	.type		.nv.reservedSmem.offset0,@object
	.size		.nv.reservedSmem.offset0,0x4
